//
// Generated by NVIDIA NVVM Compiler
//
// Compiler Build ID: CL-36424714
// Cuda compilation tools, release 13.0, V13.0.88
// Based on NVVM 20.0.0
//

.version 9.0
.target sm_100
.address_size 64

	// .globl	_Z10initialiseiPfS_

.visible .entry _Z10initialiseiPfS_(
	.param .u32 _Z10initialiseiPfS__param_0,
	.param .u64 .ptr .align 1 _Z10initialiseiPfS__param_1,
	.param .u64 .ptr .align 1 _Z10initialiseiPfS__param_2
)
{
	.reg .pred 	%p<7>;
	.reg .b32 	%r<35>;
	.reg .b64 	%rd<18>;

	ld.param.u32 	%r12, [_Z10initialiseiPfS__param_0];
	ld.param.u64 	%rd3, [_Z10initialiseiPfS__param_1];
	ld.param.u64 	%rd4, [_Z10initialiseiPfS__param_2];
	cvta.to.global.u64 	%rd1, %rd3;
	cvta.to.global.u64 	%rd2, %rd4;
	mov.u32 	%r13, %ctaid.x;
	mov.u32 	%r14, %ntid.x;
	mov.u32 	%r15, %tid.x;
	mad.lo.s32 	%r33, %r13, %r14, %r15;
	mov.u32 	%r16, %nctaid.x;
	mul.lo.s32 	%r2, %r14, %r16;
	setp.ge.s32 	%p1, %r33, %r12;
	@%p1 bra 	$L__BB0_7;
	add.s32 	%r17, %r33, %r2;
	max.s32 	%r18, %r12, %r17;
	setp.lt.s32 	%p2, %r17, %r12;
	selp.u32 	%r19, 1, 0, %p2;
	add.s32 	%r20, %r17, %r19;
	sub.s32 	%r21, %r18, %r20;
	div.u32 	%r22, %r21, %r2;
	add.s32 	%r3, %r22, %r19;
	and.b32  	%r23, %r3, 3;
	setp.eq.s32 	%p3, %r23, 3;
	@%p3 bra 	$L__BB0_4;
	add.s32 	%r24, %r3, 1;
	and.b32  	%r25, %r24, 3;
	neg.s32 	%r31, %r25;
$L__BB0_3:
	.pragma "nounroll";
	mul.wide.s32 	%rd5, %r33, 4;
	add.s64 	%rd6, %rd1, %rd5;
	add.s64 	%rd7, %rd2, %rd5;
	mov.b32 	%r26, 1073741824;
	st.global.u32 	[%rd7], %r26;
	mov.b32 	%r27, 1065353216;
	st.global.u32 	[%rd6], %r27;
	add.s32 	%r33, %r33, %r2;
	add.s32 	%r31, %r31, 1;
	setp.ne.s32 	%p4, %r31, 0;
	@%p4 bra 	$L__BB0_3;
$L__BB0_4:
	setp.lt.u32 	%p5, %r3, 3;
	@%p5 bra 	$L__BB0_7;
	mul.wide.s32 	%rd11, %r2, 4;
	shl.b32 	%r30, %r2, 2;
$L__BB0_6:
	mul.wide.s32 	%rd8, %r33, 4;
	add.s64 	%rd9, %rd2, %rd8;
	mov.b32 	%r28, 1073741824;
	st.global.u32 	[%rd9], %r28;
	add.s64 	%rd10, %rd1, %rd8;
	mov.b32 	%r29, 1065353216;
	st.global.u32 	[%rd10], %r29;
	add.s64 	%rd12, %rd9, %rd11;
	st.global.u32 	[%rd12], %r28;
	add.s64 	%rd13, %rd10, %rd11;
	st.global.u32 	[%rd13], %r29;
	add.s64 	%rd14, %rd12, %rd11;
	st.global.u32 	[%rd14], %r28;
	add.s64 	%rd15, %rd13, %rd11;
	st.global.u32 	[%rd15], %r29;
	add.s64 	%rd16, %rd14, %rd11;
	st.global.u32 	[%rd16], %r28;
	add.s64 	%rd17, %rd15, %rd11;
	st.global.u32 	[%rd17], %r29;
	add.s32 	%r33, %r30, %r33;
	setp.lt.s32 	%p6, %r33, %r12;
	@%p6 bra 	$L__BB0_6;
$L__BB0_7:
	ret;

}
	// .globl	_Z3addiPfS_
.visible .entry _Z3addiPfS_(
	.param .u32 _Z3addiPfS__param_0,
	.param .u64 .ptr .align 1 _Z3addiPfS__param_1,
	.param .u64 .ptr .align 1 _Z3addiPfS__param_2
)
{
	.reg .pred 	%p<7>;
	.reg .b32 	%r<31>;
	.reg .b32 	%f<16>;
	.reg .b64 	%rd<18>;

	ld.param.u32 	%r12, [_Z3addiPfS__param_0];
	ld.param.u64 	%rd3, [_Z3addiPfS__param_1];
	ld.param.u64 	%rd4, [_Z3addiPfS__param_2];
	cvta.to.global.u64 	%rd1, %rd4;
	cvta.to.global.u64 	%rd2, %rd3;
	mov.u32 	%r13, %ctaid.x;
	mov.u32 	%r14, %ntid.x;
	mov.u32 	%r15, %tid.x;
	mad.lo.s32 	%r29, %r13, %r14, %r15;
	mov.u32 	%r16, %nctaid.x;
	mul.lo.s32 	%r2, %r14, %r16;
	setp.ge.s32 	%p1, %r29, %r12;
	@%p1 bra 	$L__BB1_7;
	add.s32 	%r17, %r29, %r2;
	max.s32 	%r18, %r12, %r17;
	setp.lt.s32 	%p2, %r17, %r12;
	selp.u32 	%r19, 1, 0, %p2;
	add.s32 	%r20, %r17, %r19;
	sub.s32 	%r21, %r18, %r20;
	div.u32 	%r22, %r21, %r2;
	add.s32 	%r3, %r22, %r19;
	and.b32  	%r23, %r3, 3;
	setp.eq.s32 	%p3, %r23, 3;
	@%p3 bra 	$L__BB1_4;
	add.s32 	%r24, %r3, 1;
	and.b32  	%r25, %r24, 3;
	neg.s32 	%r27, %r25;
$L__BB1_3:
	.pragma "nounroll";
	mul.wide.s32 	%rd5, %r29, 4;
	add.s64 	%rd6, %rd1, %rd5;
	add.s64 	%rd7, %rd2, %rd5;
	ld.global.f32 	%f1, [%rd7];
	ld.global.f32 	%f2, [%rd6];
	add.f32 	%f3, %f1, %f2;
	st.global.f32 	[%rd6], %f3;
	add.s32 	%r29, %r29, %r2;
	add.s32 	%r27, %r27, 1;
	setp.ne.s32 	%p4, %r27, 0;
	@%p4 bra 	$L__BB1_3;
$L__BB1_4:
	setp.lt.u32 	%p5, %r3, 3;
	@%p5 bra 	$L__BB1_7;
	mul.wide.s32 	%rd11, %r2, 4;
	shl.b32 	%r26, %r2, 2;
$L__BB1_6:
	mul.wide.s32 	%rd8, %r29, 4;
	add.s64 	%rd9, %rd2, %rd8;
	ld.global.f32 	%f4, [%rd9];
	add.s64 	%rd10, %rd1, %rd8;
	ld.global.f32 	%f5, [%rd10];
	add.f32 	%f6, %f4, %f5;
	st.global.f32 	[%rd10], %f6;
	add.s64 	%rd12, %rd9, %rd11;
	ld.global.f32 	%f7, [%rd12];
	add.s64 	%rd13, %rd10, %rd11;
	ld.global.f32 	%f8, [%rd13];
	add.f32 	%f9, %f7, %f8;
	st.global.f32 	[%rd13], %f9;
	add.s64 	%rd14, %rd12, %rd11;
	ld.global.f32 	%f10, [%rd14];
	add.s64 	%rd15, %rd13, %rd11;
	ld.global.f32 	%f11, [%rd15];
	add.f32 	%f12, %f10, %f11;
	st.global.f32 	[%rd15], %f12;
	add.s64 	%rd16, %rd14, %rd11;
	ld.global.f32 	%f13, [%rd16];
	add.s64 	%rd17, %rd15, %rd11;
	ld.global.f32 	%f14, [%rd17];
	add.f32 	%f15, %f13, %f14;
	st.global.f32 	[%rd17], %f15;
	add.s32 	%r29, %r26, %r29;
	setp.lt.s32 	%p6, %r29, %r12;
	@%p6 bra 	$L__BB1_6;
$L__BB1_7:
	ret;

}


// ===== COMPILED SASS (sm_100) =====

	.target	sm_100

	.elftype	@"ET_EXEC"


//--------------------- .note.nv.tkinfo           --------------------------
	.section	.note.nv.tkinfo,"",@"SHT_NOTE"
	.sectionflags	@"SHF_NOTE_NV_TKINFO"
	.tkinfo
        /*0018*/ 	.word	0x00000002
        /*0030*/ 	.string	""
        /*0030*/ 	.string	"ptxas"
        /*0030*/ 	.string	"Cuda compilation tools, release 13.0, V13.0.88"
        /*0030*/ 	.string	"Build cuda_13.0.r13.0/compiler.36424714_0"
        /*0030*/ 	.string	"-arch sm_100 -m 64 "



//--------------------- .note.nv.cuinfo           --------------------------
	.section	.note.nv.cuinfo,"",@"SHT_NOTE"
	.sectionflags	@"SHF_NOTE_NV_CUINFO"
        /*0018*/ 	.short	0x0002
        /*001a*/ 	.short	0x0064
        /*001c*/ 	.short	0x0082
	.zero		2


//--------------------- .nv.info                  --------------------------
	.section	.nv.info,"",@"SHT_CUDA_INFO"
	.align	4


	//----- nvinfo : EIATTR_REGCOUNT
	.align		4
        /*0000*/ 	.byte	0x04, 0x2f
        /*0002*/ 	.short	(.L_1 - .L_0)
	.align		4
.L_0:
        /*0004*/ 	.word	index@(_Z10initialiseiPfS_)
        /*0008*/ 	.word	0x0000001e


	//----- nvinfo : EIATTR_FRAME_SIZE
	.align		4
.L_1:
        /*000c*/ 	.byte	0x04, 0x11
        /*000e*/ 	.short	(.L_3 - .L_2)
	.align		4
.L_2:
        /*0010*/ 	.word	index@(_Z10initialiseiPfS_)
        /*0014*/ 	.word	0x00000000


	//----- nvinfo : EIATTR_REGCOUNT
	.align		4
.L_3:
        /*0018*/ 	.byte	0x04, 0x2f
        /*001a*/ 	.short	(.L_5 - .L_4)
	.align		4
.L_4:
        /*001c*/ 	.word	index@(_Z3addiPfS_)
        /*0020*/ 	.word	0x00000018


	//----- nvinfo : EIATTR_FRAME_SIZE
	.align		4
.L_5:
        /*0024*/ 	.byte	0x04, 0x11
        /*0026*/ 	.short	(.L_7 - .L_6)
	.align		4
.L_6:
        /*0028*/ 	.word	index@(_Z3addiPfS_)
        /*002c*/ 	.word	0x00000000


	//----- nvinfo : EIATTR_MIN_STACK_SIZE
	.align		4
.L_7:
        /*0030*/ 	.byte	0x04, 0x12
        /*0032*/ 	.short	(.L_9 - .L_8)
	.align		4
.L_8:
        /*0034*/ 	.word	index@(_Z3addiPfS_)
        /*0038*/ 	.word	0x00000000


	//----- nvinfo : EIATTR_MIN_STACK_SIZE
	.align		4
.L_9:
        /*003c*/ 	.byte	0x04, 0x12
        /*003e*/ 	.short	(.L_11 - .L_10)
	.align		4
.L_10:
        /*0040*/ 	.word	index@(_Z10initialiseiPfS_)
        /*0044*/ 	.word	0x00000000
.L_11:


//--------------------- .nv.compat                --------------------------
	.section	.nv.compat,"",@"SHT_CUDA_COMPAT_INFO"
	.align	4
        /*0000*/ 	.byte	0x02, 0x09, 0x00, 0x00, 0x02, 0x02, 0x01, 0x00, 0x02, 0x05, 0x05, 0x00, 0x03, 0x07, 0x01, 0x01
        /*0010*/ 	.byte	0x02, 0x03, 0x00, 0x00, 0x02, 0x06, 0x01, 0x00, 0x04, 0x0b, 0x08, 0x00, 0x09, 0x00, 0x00, 0x00
        /*0020*/ 	.byte	0x00, 0x00, 0x00, 0x00


//--------------------- .nv.info._Z3addiPfS_      --------------------------
	.section	.nv.info._Z3addiPfS_,"",@"SHT_CUDA_INFO"
	.sectionflags	@""
	.align	4


	//----- nvinfo : EIATTR_CUDA_API_VERSION
	.align		4
        /*0000*/ 	.byte	0x04, 0x37
        /*0002*/ 	.short	(.L_13 - .L_12)
.L_12:
        /*0004*/ 	.word	0x00000082


	//----- nvinfo : EIATTR_KPARAM_INFO
	.align		4
.L_13:
        /*0008*/ 	.byte	0x04, 0x17
        /*000a*/ 	.short	(.L_15 - .L_14)
.L_14:
        /*000c*/ 	.word	0x00000000
        /*0010*/ 	.short	0x0002
        /*0012*/ 	.short	0x0010
        /*0014*/ 	.byte	0x00, 0xf5, 0x21, 0x00


	//----- nvinfo : EIATTR_KPARAM_INFO
	.align		4
.L_15:
        /*0018*/ 	.byte	0x04, 0x17
        /*001a*/ 	.short	(.L_17 - .L_16)
.L_16:
        /*001c*/ 	.word	0x00000000
        /*0020*/ 	.short	0x0001
        /*0022*/ 	.short	0x0008
        /*0024*/ 	.byte	0x00, 0xf5, 0x21, 0x00


	//----- nvinfo : EIATTR_KPARAM_INFO
	.align		4
.L_17:
        /*0028*/ 	.byte	0x04, 0x17
        /*002a*/ 	.short	(.L_19 - .L_18)
.L_18:
        /*002c*/ 	.word	0x00000000
        /*0030*/ 	.short	0x0000
        /*0032*/ 	.short	0x0000
        /*0034*/ 	.byte	0x00, 0xf0, 0x11, 0x00


	//----- nvinfo : EIATTR_SPARSE_MMA_MASK
	.align		4
.L_19:
        /*0038*/ 	.byte	0x03, 0x50
        /*003a*/ 	.short	0x0000


	//----- nvinfo : EIATTR_MAXREG_COUNT
	.align		4
        /*003c*/ 	.byte	0x03, 0x1b
        /*003e*/ 	.short	0x00ff


	//----- nvinfo : EIATTR_MERCURY_ISA_VERSION
	.align		4
        /*0040*/ 	.byte	0x03, 0x5f
        /*0042*/ 	.short	0x0101


	//----- nvinfo : EIATTR_VRC_CTA_INIT_COUNT
	.align		4
        /*0044*/ 	.byte	0x02, 0x4a
	.zero		1
	.zero		1


	//----- nvinfo : EIATTR_EXIT_INSTR_OFFSETS
	.align		4
        /*0048*/ 	.byte	0x04, 0x1c
        /*004a*/ 	.short	(.L_21 - .L_20)


	//   ....[0]....
.L_20:
        /*004c*/ 	.word	0x00000090


	//   ....[1]....
        /*0050*/ 	.word	0x00000380


	//   ....[2]....
        /*0054*/ 	.word	0x00000560


	//----- nvinfo : EIATTR_CRS_STACK_SIZE
	.align		4
.L_21:
        /*0058*/ 	.byte	0x04, 0x1e
        /*005a*/ 	.short	(.L_23 - .L_22)
.L_22:
        /*005c*/ 	.word	0x00000000


	//----- nvinfo : EIATTR_CBANK_PARAM_SIZE
	.align		4
.L_23:
        /*0060*/ 	.byte	0x03, 0x19
        /*0062*/ 	.short	0x0018


	//----- nvinfo : EIATTR_PARAM_CBANK
	.align		4
        /*0064*/ 	.byte	0x04, 0x0a
        /*0066*/ 	.short	(.L_25 - .L_24)
	.align		4
.L_24:
        /*0068*/ 	.word	index@(.nv.constant0._Z3addiPfS_)
        /*006c*/ 	.short	0x0380
        /*006e*/ 	.short	0x0018


	//----- nvinfo : EIATTR_SW_WAR
	.align		4
.L_25:
        /*0070*/ 	.byte	0x04, 0x36
        /*0072*/ 	.short	(.L_27 - .L_26)
.L_26:
        /*0074*/ 	.word	0x00000008
.L_27:


//--------------------- .nv.info._Z10initialiseiPfS_ --------------------------
	.section	.nv.info._Z10initialiseiPfS_,"",@"SHT_CUDA_INFO"
	.sectionflags	@""
	.align	4


	//----- nvinfo : EIATTR_CUDA_API_VERSION
	.align		4
        /*0000*/ 	.byte	0x04, 0x37
        /*0002*/ 	.short	(.L_29 - .L_28)
.L_28:
        /*0004*/ 	.word	0x00000082


	//----- nvinfo : EIATTR_KPARAM_INFO
	.align		4
.L_29:
        /*0008*/ 	.byte	0x04, 0x17
        /*000a*/ 	.short	(.L_31 - .L_30)
.L_30:
        /*000c*/ 	.word	0x00000000
        /*0010*/ 	.short	0x0002
        /*0012*/ 	.short	0x0010
        /*0014*/ 	.byte	0x00, 0xf5, 0x21, 0x00


	//----- nvinfo : EIATTR_KPARAM_INFO
	.align		4
.L_31:
        /*0018*/ 	.byte	0x04, 0x17
        /*001a*/ 	.short	(.L_33 - .L_32)
.L_32:
        /*001c*/ 	.word	0x00000000
        /*0020*/ 	.short	0x0001
        /*0022*/ 	.short	0x0008
        /*0024*/ 	.byte	0x00, 0xf5, 0x21, 0x00


	//----- nvinfo : EIATTR_KPARAM_INFO
	.align		4
.L_33:
        /*0028*/ 	.byte	0x04, 0x17
        /*002a*/ 	.short	(.L_35 - .L_34)
.L_34:
        /*002c*/ 	.word	0x00000000
        /*0030*/ 	.short	0x0000
        /*0032*/ 	.short	0x0000
        /*0034*/ 	.byte	0x00, 0xf0, 0x11, 0x00


	//----- nvinfo : EIATTR_SPARSE_MMA_MASK
	.align		4
.L_35:
        /*0038*/ 	.byte	0x03, 0x50
        /*003a*/ 	.short	0x0000


	//----- nvinfo : EIATTR_MAXREG_COUNT
	.align		4
        /*003c*/ 	.byte	0x03, 0x1b
        /*003e*/ 	.short	0x00ff


	//----- nvinfo : EIATTR_MERCURY_ISA_VERSION
	.align		4
        /*0040*/ 	.byte	0x03, 0x5f
        /*0042*/ 	.short	0x0101


	//----- nvinfo : EIATTR_VRC_CTA_INIT_COUNT
	.align		4
        /*0044*/ 	.byte	0x02, 0x4a
	.zero		1
	.zero		1


	//----- nvinfo : EIATTR_EXIT_INSTR_OFFSETS
	.align		4
        /*0048*/ 	.byte	0x04, 0x1c
        /*004a*/ 	.short	(.L_37 - .L_36)


	//   ....[0]....
.L_36:
        /*004c*/ 	.word	0x00000090


	//   ....[1]....
        /*0050*/ 	.word	0x000003a0


	//   ....[2]....
        /*0054*/ 	.word	0x00000500


	//----- nvinfo : EIATTR_CRS_STACK_SIZE
	.align		4
.L_37:
        /*0058*/ 	.byte	0x04, 0x1e
        /*005a*/ 	.short	(.L_39 - .L_38)
.L_38:
        /*005c*/ 	.word	0x00000000


	//----- nvinfo : EIATTR_CBANK_PARAM_SIZE
	.align		4
.L_39:
        /*0060*/ 	.byte	0x03, 0x19
        /*0062*/ 	.short	0x0018


	//----- nvinfo : EIATTR_PARAM_CBANK
	.align		4
        /*0064*/ 	.byte	0x04, 0x0a
        /*0066*/ 	.short	(.L_41 - .L_40)
	.align		4
.L_40:
        /*0068*/ 	.word	index@(.nv.constant0._Z10initialiseiPfS_)
        /*006c*/ 	.short	0x0380
        /*006e*/ 	.short	0x0018


	//----- nvinfo : EIATTR_SW_WAR
	.align		4
.L_41:
        /*0070*/ 	.byte	0x04, 0x36
        /*0072*/ 	.short	(.L_43 - .L_42)
.L_42:
        /*0074*/ 	.word	0x00000008
.L_43:


//--------------------- .nv.callgraph             --------------------------
	.section	.nv.callgraph,"",@"SHT_CUDA_CALLGRAPH"
	.align	4
	.sectionentsize	8
	.align		4
        /*0000*/ 	.word	0x00000000
	.align		4
        /*0004*/ 	.word	0xffffffff
	.align		4
        /*0008*/ 	.word	0x00000000
	.align		4
        /*000c*/ 	.word	0xfffffffe
	.align		4
        /*0010*/ 	.word	0x00000000
	.align		4
        /*0014*/ 	.word	0xfffffffd
	.align		4
        /*0018*/ 	.word	0x00000000
	.align		4
        /*001c*/ 	.word	0xfffffffc


//--------------------- .text._Z3addiPfS_         --------------------------
	.section	.text._Z3addiPfS_,"ax",@progbits
	.align	128
        .global         _Z3addiPfS_
        .type           _Z3addiPfS_,@function
        .size           _Z3addiPfS_,(.L_x_10 - _Z3addiPfS_)
        .other          _Z3addiPfS_,@"STO_CUDA_ENTRY STV_DEFAULT"
_Z3addiPfS_:
.text._Z3addiPfS_:
[----:B------:R-:W-:Y:S01]  /*0000*/  LDC R1, c[0x0][0x37c] ;  /* 0x0000df00ff017b82 */ /* 0x000fe20000000800 */
[----:B------:R-:W0:Y:S07]  /*0010*/  S2R R3, SR_TID.X ;  /* 0x0000000000037919 */ /* 0x000e2e0000002100 */
[----:B------:R-:W0:Y:S01]  /*0020*/  S2UR UR4, SR_CTAID.X ;  /* 0x00000000000479c3 */ /* 0x000e220000002500 */
[----:B------:R-:W1:Y:S07]  /*0030*/  LDCU UR6, c[0x0][0x380] ;  /* 0x00007000ff0677ac */ /* 0x000e6e0008000800 */
[----:B------:R-:W0:Y:S01]  /*0040*/  LDC R0, c[0x0][0x360] ;  /* 0x0000d800ff007b82 */ /* 0x000e220000000800 */
[----:B------:R-:W2:Y:S01]  /*0050*/  LDCU UR5, c[0x0][0x370] ;  /* 0x00006e00ff0577ac */ /* 0x000ea20008000800 */
[----:B0-----:R-:W-:-:S02]  /*0060*/  IMAD R3, R0, UR4, R3 ;  /* 0x0000000400037c24 */ /* 0x001fc4000f8e0203 */
[----:B--2---:R-:W-:-:S03]  /*0070*/  IMAD R0, R0, UR5, RZ ;  /* 0x0000000500007c24 */ /* 0x004fc6000f8e02ff */
[----:B-1----:R-:W-:-:S13]  /*0080*/  ISETP.GE.AND P0, PT, R3, UR6, PT ;  /* 0x0000000603007c0c */ /* 0x002fda000bf06270 */
[----:B------:R-:W-:Y:S05]  /*0090*/  @P0 EXIT ;  /* 0x000000000000094d */ /* 0x000fea0003800000 */
[----:B------:R-:W0:Y:S01]  /*00a0*/  I2F.U32.RP R8, R0 ;  /* 0x0000000000087306 */ /* 0x000e220000209000 */
[C---:B------:R-:W-:Y:S01]  /*00b0*/  IMAD.IADD R2, R0.reuse, 0x1, R3 ;  /* 0x0000000100027824 */ /* 0x040fe200078e0203 */
[----:B------:R-:W-:Y:S01]  /*00c0*/  IADD3 R9, PT, PT, RZ, -R0, RZ ;  /* 0x80000000ff097210 */ /* 0x000fe20007ffe0ff */
[----:B------:R-:W1:Y:S01]  /*00d0*/  LDCU.64 UR4, c[0x0][0x358] ;  /* 0x00006b00ff0477ac */ /* 0x000e620008000a00 */
[----:B------:R-:W-:Y:S01]  /*00e0*/  ISETP.NE.U32.AND P2, PT, R0, RZ, PT ;  /* 0x000000ff0000720c */ /* 0x000fe20003f45070 */
[----:B------:R-:W-:Y:S01]  /*00f0*/  BSSY.RECONVERGENT B0, `(.L_x_0) ;  /* 0x0000028000007945 */ /* 0x000fe20003800200 */
[C---:B------:R-:W-:Y:S02]  /*0100*/  ISETP.GE.AND P0, PT, R2.reuse, UR6, PT ;  /* 0x0000000602007c0c */ /* 0x040fe4000bf06270 */
[----:B------:R-:W-:Y:S02]  /*0110*/  VIMNMX R7, PT, PT, R2, UR6, !PT ;  /* 0x0000000602077c48 */ /* 0x000fe4000ffe0100 */
[----:B------:R-:W-:-:S04]  /*0120*/  SEL R6, RZ, 0x1, P0 ;  /* 0x00000001ff067807 */ /* 0x000fc80000000000 */
[----:B------:R-:W-:Y:S01]  /*0130*/  IADD3 R7, PT, PT, R7, -R2, -R6 ;  /* 0x8000000207077210 */ /* 0x000fe20007ffe806 */
[----:B0-----:R-:W0:Y:S02]  /*0140*/  MUFU.RCP R8, R8 ;  /* 0x0000000800087308 */ /* 0x001e240000001000 */
[----:B0-----:R-:W-:-:S06]  /*0150*/  IADD3 R4, PT, PT, R8, 0xffffffe, RZ ;  /* 0x0ffffffe08047810 */ /* 0x001fcc0007ffe0ff */
[----:B------:R0:W2:Y:S02]  /*0160*/  F2I.FTZ.U32.TRUNC.NTZ R5, R4 ;  /* 0x0000000400057305 */ /* 0x0000a4000021f000 */
[----:B0-----:R-:W-:Y:S02]  /*0170*/  HFMA2 R4, -RZ, RZ, 0, 0 ;  /* 0x00000000ff047431 */ /* 0x001fe400000001ff */
[----:B--2---:R-:W-:-:S04]  /*0180*/  IMAD R9, R9, R5, RZ ;  /* 0x0000000509097224 */ /* 0x004fc800078e02ff */
[----:B------:R-:W-:-:S06]  /*0190*/  IMAD.HI.U32 R8, R5, R9, R4 ;  /* 0x0000000905087227 */ /* 0x000fcc00078e0004 */
[----:B------:R-:W-:-:S05]  /*01a0*/  IMAD.HI.U32 R5, R8, R7, RZ ;  /* 0x0000000708057227 */ /* 0x000fca00078e00ff */
[----:B------:R-:W-:-:S05]  /*01b0*/  IADD3 R2, PT, PT, -R5, RZ, RZ ;  /* 0x000000ff05027210 */ /* 0x000fca0007ffe1ff */
[----:B------:R-:W-:-:S05]  /*01c0*/  IMAD R7, R0, R2, R7 ;  /* 0x0000000200077224 */ /* 0x000fca00078e0207 */
[----:B------:R-:W-:-:S13]  /*01d0*/  ISETP.GE.U32.AND P0, PT, R7, R0, PT ;  /* 0x000000000700720c */ /* 0x000fda0003f06070 */
[----:B------:R-:W-:Y:S01]  /*01e0*/  @P0 IMAD.IADD R7, R7, 0x1, -R0 ;  /* 0x0000000107070824 */ /* 0x000fe200078e0a00 */
[----:B------:R-:W-:-:S04]  /*01f0*/  @P0 IADD3 R5, PT, PT, R5, 0x1, RZ ;  /* 0x0000000105050810 */ /* 0x000fc80007ffe0ff */
[----:B------:R-:W-:-:S13]  /*0200*/  ISETP.GE.U32.AND P1, PT, R7, R0, PT ;  /* 0x000000000700720c */ /* 0x000fda0003f26070 */
[----:B------:R-:W-:Y:S02]  /*0210*/  @P1 IADD3 R5, PT, PT, R5, 0x1, RZ ;  /* 0x0000000105051810 */ /* 0x000fe40007ffe0ff */
[----:B------:R-:W-:-:S05]  /*0220*/  @!P2 LOP3.LUT R5, RZ, R0, RZ, 0x33, !PT ;  /* 0x00000000ff05a212 */ /* 0x000fca00078e33ff */
[----:B------:R-:W-:-:S05]  /*0230*/  IMAD.IADD R2, R6, 0x1, R5 ;  /* 0x0000000106027824 */ /* 0x000fca00078e0205 */
[C---:B------:R-:W-:Y:S02]  /*0240*/  LOP3.LUT R4, R2.reuse, 0x3, RZ, 0xc0, !PT ;  /* 0x0000000302047812 */ /* 0x040fe400078ec0ff */
[----:B------:R-:W-:Y:S02]  /*0250*/  ISETP.GE.U32.AND P1, PT, R2, 0x3, PT ;  /* 0x000000030200780c */ /* 0x000fe40003f26070 */
[----:B------:R-:W-:-:S13]  /*0260*/  ISETP.NE.AND P0, PT, R4, 0x3, PT ;  /* 0x000000030400780c */ /* 0x000fda0003f05270 */
[----:B-1----:R-:W-:Y:S05]  /*0270*/  @!P0 BRA `(.L_x_1) ;  /* 0x00000000003c8947 */ /* 0x002fea0003800000 */
[----:B------:R-:W0:Y:S01]  /*0280*/  LDC.64 R8, c[0x0][0x390] ;  /* 0x0000e400ff087b82 */ /* 0x000e220000000a00 */
[----:B------:R-:W-:-:S04]  /*0290*/  IADD3 R2, PT, PT, R2, 0x1, RZ ;  /* 0x0000000102027810 */ /* 0x000fc80007ffe0ff */
[----:B------:R-:W-:-:S03]  /*02a0*/  LOP3.LUT R2, R2, 0x3, RZ, 0xc0, !PT ;  /* 0x0000000302027812 */ /* 0x000fc600078ec0ff */
[----:B------:R-:W1:Y:S01]  /*02b0*/  LDC.64 R10, c[0x0][0x388] ;  /* 0x0000e200ff0a7b82 */ /* 0x000e620000000a00 */
[----:B------:R-:W-:-:S07]  /*02c0*/  IADD3 R2, PT, PT, -R2, RZ, RZ ;  /* 0x000000ff02027210 */ /* 0x000fce0007ffe1ff */
.L_x_2:
[----:B-1----:R-:W-:-:S04]  /*02d0*/  IMAD.WIDE R6, R3, 0x4, R10 ;  /* 0x0000000403067825 */ /* 0x002fc800078e020a */
[----:B0-2---:R-:W-:Y:S02]  /*02e0*/  IMAD.WIDE R4, R3, 0x4, R8 ;  /* 0x0000000403047825 */ /* 0x005fe400078e0208 */
[----:B------:R-:W2:Y:S04]  /*02f0*/  LDG.E R6, desc[UR4][R6.64] ;  /* 0x0000000406067981 */ /* 0x000ea8000c1e1900 */
[----:B------:R-:W2:Y:S01]  /*0300*/  LDG.E R13, desc[UR4][R4.64] ;  /* 0x00000004040d7981 */ /* 0x000ea2000c1e1900 */
[----:B------:R-:W-:Y:S01]  /*0310*/  VIADD R2, R2, 0x1 ;  /* 0x0000000102027836 */ /* 0x000fe20000000000 */
[----:B------:R-:W-:-:S04]  /*0320*/  IADD3 R3, PT, PT, R0, R3, RZ ;  /* 0x0000000300037210 */ /* 0x000fc80007ffe0ff */
[----:B------:R-:W-:Y:S01]  /*0330*/  ISETP.NE.AND P0, PT, R2, RZ, PT ;  /* 0x000000ff0200720c */ /* 0x000fe20003f05270 */
[----:B--2---:R-:W-:-:S05]  /*0340*/  FADD R13, R6, R13 ;  /* 0x0000000d060d7221 */ /* 0x004fca0000000000 */
[----:B------:R2:W-:Y:S07]  /*0350*/  STG.E desc[UR4][R4.64], R13 ;  /* 0x0000000d04007986 */ /* 0x0005ee000c101904 */
[----:B------:R-:W-:Y:S05]  /*0360*/  @P0 BRA `(.L_x_2) ;  /* 0xfffffffc00d80947 */ /* 0x000fea000383ffff */
.L_x_1:
[----:B------:R-:W-:Y:S05]  /*0370*/  BSYNC.RECONVERGENT B0 ;  /* 0x0000000000007941 */ /* 0x000fea0003800200 */
.L_x_0:
[----:B------:R-:W-:Y:S05]  /*0380*/  @!P1 EXIT ;  /* 0x000000000000994d */ /* 0x000fea0003800000 */
.L_x_3:
[----:B-12---:R-:W0:Y:S08]  /*0390*/  LDC.64 R4, c[0x0][0x388] ;  /* 0x0000e200ff047b82 */ /* 0x006e300000000a00 */
[----:B------:R-:W1:Y:S01]  /*03a0*/  LDC.64 R6, c[0x0][0x390] ;  /* 0x0000e400ff067b82 */ /* 0x000e620000000a00 */
[----:B0-----:R-:W-:-:S05]  /*03b0*/  IMAD.WIDE R12, R3, 0x4, R4 ;  /* 0x00000004030c7825 */ /* 0x001fca00078e0204 */
[----:B------:R-:W2:Y:S01]  /*03c0*/  LDG.E R2, desc[UR4][R12.64] ;  /* 0x000000040c027981 */ /* 0x000ea2000c1e1900 */
[----:B-1----:R-:W-:-:S05]  /*03d0*/  IMAD.WIDE R14, R3, 0x4, R6 ;  /* 0x00000004030e7825 */ /* 0x002fca00078e0206 */
[----:B------:R-:W2:Y:S01]  /*03e0*/  LDG.E R5, desc[UR4][R14.64] ;  /* 0x000000040e057981 */ /* 0x000ea2000c1e1900 */
[----:B------:R-:W-:-:S04]  /*03f0*/  IMAD.WIDE R6, R0, 0x4, R14 ;  /* 0x0000000400067825 */ /* 0x000fc800078e020e */
[----:B--2---:R-:W-:Y:S01]  /*0400*/  FADD R17, R2, R5 ;  /* 0x0000000502117221 */ /* 0x004fe20000000000 */
[----:B------:R-:W-:-:S04]  /*0410*/  IMAD.WIDE R4, R0, 0x4, R12 ;  /* 0x0000000400047825 */ /* 0x000fc800078e020c */
[----:B------:R0:W-:Y:S04]  /*0420*/  STG.E desc[UR4][R14.64], R17 ;  /* 0x000000110e007986 */ /* 0x0001e8000c101904 */
[----:B------:R-:W2:Y:S04]  /*0430*/  LDG.E R2, desc[UR4][R4.64] ;  /* 0x0000000404027981 */ /* 0x000ea8000c1e1900 */
[----:B------:R-:W2:Y:S01]  /*0440*/  LDG.E R9, desc[UR4][R6.64] ;  /* 0x0000000406097981 */ /* 0x000ea2000c1e1900 */
[----:B------:R-:W-:-:S04]  /*0450*/  IMAD.WIDE R10, R0, 0x4, R6 ;  /* 0x00000004000a7825 */ /* 0x000fc800078e0206 */
[----:B--2---:R-:W-:Y:S01]  /*0460*/  FADD R19, R2, R9 ;  /* 0x0000000902137221 */ /* 0x004fe20000000000 */
[----:B------:R-:W-:-:S04]  /*0470*/  IMAD.WIDE R8, R0, 0x4, R4 ;  /* 0x0000000400087825 */ /* 0x000fc800078e0204 */
[----:B------:R1:W-:Y:S04]  /*0480*/  STG.E desc[UR4][R6.64], R19 ;  /* 0x0000001306007986 */ /* 0x0003e8000c101904 */
[----:B------:R-:W2:Y:S04]  /*0490*/  LDG.E R2, desc[UR4][R8.64] ;  /* 0x0000000408027981 */ /* 0x000ea8000c1e1900 */
[----:B------:R-:W2:Y:S01]  /*04a0*/  LDG.E R13, desc[UR4][R10.64] ;  /* 0x000000040a0d7981 */ /* 0x000ea2000c1e1900 */
[----:B0-----:R-:W-:-:S04]  /*04b0*/  IMAD.WIDE R14, R0, 0x4, R10 ;  /* 0x00000004000e7825 */ /* 0x001fc800078e020a */
[----:B--2---:R-:W-:Y:S01]  /*04c0*/  FADD R21, R2, R13 ;  /* 0x0000000d02157221 */ /* 0x004fe20000000000 */
[----:B------:R-:W-:-:S04]  /*04d0*/  IMAD.WIDE R12, R0, 0x4, R8 ;  /* 0x00000004000c7825 */ /* 0x000fc800078e0208 */
[----:B------:R1:W-:Y:S04]  /*04e0*/  STG.E desc[UR4][R10.64], R21 ;  /* 0x000000150a007986 */ /* 0x0003e8000c101904 */
[----:B------:R-:W2:Y:S04]  /*04f0*/  LDG.E R12, desc[UR4][R12.64] ;  /* 0x000000040c0c7981 */ /* 0x000ea8000c1e1900 */
[----:B------:R-:W2:Y:S01]  /*0500*/  LDG.E R5, desc[UR4][R14.64] ;  /* 0x000000040e057981 */ /* 0x000ea2000c1e1900 */
[----:B------:R-:W-:-:S04]  /*0510*/  LEA R3, R0, R3, 0x2 ;  /* 0x0000000300037211 */ /* 0x000fc800078e10ff */
[----:B------:R-:W-:Y:S01]  /*0520*/  ISETP.GE.AND P0, PT, R3, UR6, PT ;  /* 0x0000000603007c0c */ /* 0x000fe2000bf06270 */
[----:B--2---:R-:W-:-:S05]  /*0530*/  FADD R5, R12, R5 ;  /* 0x000000050c057221 */ /* 0x004fca0000000000 */
[----:B------:R1:W-:Y:S07]  /*0540*/  STG.E desc[UR4][R14.64], R5 ;  /* 0x000000050e007986 */ /* 0x0003ee000c101904 */
[----:B------:R-:W-:Y:S05]  /*0550*/  @!P0 BRA `(.L_x_3) ;  /* 0xfffffffc008c8947 */ /* 0x000fea000383ffff */
[----:B------:R-:W-:Y:S05]  /*0560*/  EXIT ;  /* 0x000000000000794d */ /* 0x000fea0003800000 */
.L_x_4:
[----:B------:R-:W-:-:S00]  /*0570*/  BRA `(.L_x_4) ;  /* 0xfffffffc00fc7947 */ /* 0x000fc0000383ffff */
[----:B------:R-:W-:-:S00]  /*0580*/  NOP ;  /* 0x0000000000007918 */ /* 0x000fc00000000000 */
[----:B------:R-:W-:-:S00]  /*0590*/  NOP ;  /* 0x0000000000007918 */ /* 0x000fc00000000000 */
[----:B------:R-:W-:-:S00]  /*05a0*/  NOP ;  /* 0x0000000000007918 */ /* 0x000fc00000000000 */
[----:B------:R-:W-:-:S00]  /*05b0*/  NOP ;  /* 0x0000000000007918 */ /* 0x000fc00000000000 */
[----:B------:R-:W-:-:S00]  /*05c0*/  NOP ;  /* 0x0000000000007918 */ /* 0x000fc00000000000 */
[----:B------:R-:W-:-:S00]  /*05d0*/  NOP ;  /* 0x0000000000007918 */ /* 0x000fc00000000000 */
[----:B------:R-:W-:-:S00]  /*05e0*/  NOP ;  /* 0x0000000000007918 */ /* 0x000fc00000000000 */
[----:B------:R-:W-:-:S00]  /*05f0*/  NOP ;  /* 0x0000000000007918 */ /* 0x000fc00000000000 */
.L_x_10:


//--------------------- .text._Z10initialiseiPfS_ --------------------------
	.section	.text._Z10initialiseiPfS_,"ax",@progbits
	.align	128
        .global         _Z10initialiseiPfS_
        .type           _Z10initialiseiPfS_,@function
        .size           _Z10initialiseiPfS_,(.L_x_11 - _Z10initialiseiPfS_)
        .other          _Z10initialiseiPfS_,@"STO_CUDA_ENTRY STV_DEFAULT"
_Z10initialiseiPfS_:
.text._Z10initialiseiPfS_:
        /* <DEDUP_REMOVED lines=11> */
[C---:B------:R-:W-:Y:S01]  /*00b0*/  IADD3 R4, PT, PT, R0.reuse, R7, RZ ;  /* 0x0000000700047210 */ /* 0x040fe20007ffe0ff */
[----:B------:R-:W-:Y:S01]  /*00c0*/  IMAD.MOV R9, RZ, RZ, -R0 ;  /* 0x000000ffff097224 */ /* 0x000fe200078e0a00 */
[----:B------:R-:W-:Y:S01]  /*00d0*/  ISETP.NE.U32.AND P2, PT, R0, RZ, PT ;  /* 0x000000ff0000720c */ /* 0x000fe20003f45070 */
[----:B------:R-:W1:Y:S01]  /*00e0*/  LDCU.64 UR4, c[0x0][0x358] ;  /* 0x00006b00ff0477ac */ /* 0x000e620008000a00 */
[C---:B------:R-:W-:Y:S01]  /*00f0*/  ISETP.GE.AND P0, PT, R4.reuse, UR6, PT ;  /* 0x0000000604007c0c */ /* 0x040fe2000bf06270 */
[----:B------:R-:W-:Y:S01]  /*0100*/  BSSY.RECONVERGENT B0, `(.L_x_5) ;  /* 0x0000029000007945 */ /* 0x000fe20003800200 */
[----:B------:R-:W-:Y:S02]  /*0110*/  VIMNMX R5, PT, PT, R4, UR6, !PT ;  /* 0x0000000604057c48 */ /* 0x000fe4000ffe0100 */
[----:B------:R-:W-:-:S04]  /*0120*/  SEL R6, RZ, 0x1, P0 ;  /* 0x00000001ff067807 */ /* 0x000fc80000000000 */
[----:B------:R-:W-:Y:S01]  /*0130*/  IADD3 R5, PT, PT, R5, -R4, -R6 ;  /* 0x8000000405057210 */ /* 0x000fe20007ffe806 */
[----:B0-----:R-:W0:Y:S02]  /*0140*/  MUFU.RCP R8, R8 ;  /* 0x0000000800087308 */ /* 0x001e240000001000 */
[----:B0-----:R-:W-:-:S06]  /*0150*/  IADD3 R2, PT, PT, R8, 0xffffffe, RZ ;  /* 0x0ffffffe08027810 */ /* 0x001fcc0007ffe0ff */
[----:B------:R0:W2:Y:S02]  /*0160*/  F2I.FTZ.U32.TRUNC.NTZ R3, R2 ;  /* 0x0000000200037305 */ /* 0x0000a4000021f000 */
[----:B0-----:R-:W-:Y:S02]  /*0170*/  IMAD.MOV.U32 R2, RZ, RZ, RZ ;  /* 0x000000ffff027224 */ /* 0x001fe400078e00ff */
[----:B--2---:R-:W-:-:S04]  /*0180*/  IMAD R9, R9, R3, RZ ;  /* 0x0000000309097224 */ /* 0x004fc800078e02ff */
[----:B------:R-:W-:-:S06]  /*0190*/  IMAD.HI.U32 R8, R3, R9, R2 ;  /* 0x0000000903087227 */ /* 0x000fcc00078e0002 */
[----:B------:R-:W-:-:S05]  /*01a0*/  IMAD.HI.U32 R9, R8, R5, RZ ;  /* 0x0000000508097227 */ /* 0x000fca00078e00ff */
[----:B------:R-:W-:-:S05]  /*01b0*/  IADD3 R2, PT, PT, -R9, RZ, RZ ;  /* 0x000000ff09027210 */ /* 0x000fca0007ffe1ff */
[----:B------:R-:W-:Y:S02]  /*01c0*/  IMAD R5, R0, R2, R5 ;  /* 0x0000000200057224 */ /* 0x000fe400078e0205 */
[----:B------:R-:W0:Y:S03]  /*01d0*/  LDC.64 R2, c[0x0][0x388] ;  /* 0x0000e200ff027b82 */ /* 0x000e260000000a00 */
[----:B------:R-:W-:-:S13]  /*01e0*/  ISETP.GE.U32.AND P0, PT, R5, R0, PT ;  /* 0x000000000500720c */ /* 0x000fda0003f06070 */
[----:B------:R-:W-:Y:S01]  /*01f0*/  @P0 IMAD.IADD R5, R5, 0x1, -R0 ;  /* 0x0000000105050824 */ /* 0x000fe200078e0a00 */
[----:B------:R-:W-:-:S04]  /*0200*/  @P0 IADD3 R9, PT, PT, R9, 0x1, RZ ;  /* 0x0000000109090810 */ /* 0x000fc80007ffe0ff */
[-C--:B------:R-:W-:Y:S02]  /*0210*/  ISETP.GE.U32.AND P1, PT, R5, R0.reuse, PT ;  /* 0x000000000500720c */ /* 0x080fe40003f26070 */
[----:B------:R-:W2:Y:S11]  /*0220*/  LDC.64 R4, c[0x0][0x390] ;  /* 0x0000e400ff047b82 */ /* 0x000eb60000000a00 */
[----:B------:R-:W-:Y:S01]  /*0230*/  @P1 VIADD R9, R9, 0x1 ;  /* 0x0000000109091836 */ /* 0x000fe20000000000 */
[----:B------:R-:W-:-:S04]  /*0240*/  @!P2 LOP3.LUT R9, RZ, R0, RZ, 0x33, !PT ;  /* 0x00000000ff09a212 */ /* 0x000fc800078e33ff */
[----:B------:R-:W-:-:S04]  /*0250*/  IADD3 R6, PT, PT, R6, R9, RZ ;  /* 0x0000000906067210 */ /* 0x000fc80007ffe0ff */
[C---:B------:R-:W-:Y:S02]  /*0260*/  LOP3.LUT R8, R6.reuse, 0x3, RZ, 0xc0, !PT ;  /* 0x0000000306087812 */ /* 0x040fe400078ec0ff */
[----:B------:R-:W-:Y:S02]  /*0270*/  ISETP.GE.U32.AND P1, PT, R6, 0x3, PT ;  /* 0x000000030600780c */ /* 0x000fe40003f26070 */
[----:B------:R-:W-:-:S13]  /*0280*/  ISETP.NE.AND P0, PT, R8, 0x3, PT ;  /* 0x000000030800780c */ /* 0x000fda0003f05270 */
[----:B01----:R-:W-:Y:S05]  /*0290*/  @!P0 BRA `(.L_x_6) ;  /* 0x00000000003c8947 */ /* 0x003fea0003800000 */
[----:B------:R-:W0:Y:S01]  /*02a0*/  LDC.64 R12, c[0x0][0x388] ;  /* 0x0000e200ff0c7b82 */ /* 0x000e220000000a00 */
[----:B------:R-:W-:Y:S02]  /*02b0*/  VIADD R6, R6, 0x1 ;  /* 0x0000000106067836 */ /* 0x000fe40000000000 */
[----:B------:R-:W-:Y:S02]  /*02c0*/  HFMA2 R17, -RZ, RZ, 2, 0 ;  /* 0x40000000ff117431 */ /* 0x000fe400000001ff */
[----:B------:R-:W-:Y:S01]  /*02d0*/  IMAD.MOV.U32 R19, RZ, RZ, 0x3f800000 ;  /* 0x3f800000ff137424 */ /* 0x000fe200078e00ff */
[----:B------:R-:W-:Y:S02]  /*02e0*/  LOP3.LUT R6, R6, 0x3, RZ, 0xc0, !PT ;  /* 0x0000000306067812 */ /* 0x000fe400078ec0ff */
[----:B------:R-:W1:Y:S02]  /*02f0*/  LDC.64 R14, c[0x0][0x390] ;  /* 0x0000e400ff0e7b82 */ /* 0x000e640000000a00 */
[----:B------:R-:W-:-:S07]  /*0300*/  IADD3 R6, PT, PT, -R6, RZ, RZ ;  /* 0x000000ff06067210 */ /* 0x000fce0007ffe1ff */
.L_x_7:
[----:B-1----:R-:W-:-:S04]  /*0310*/  IMAD.WIDE R10, R7, 0x4, R14 ;  /* 0x00000004070a7825 */ /* 0x002fc800078e020e */
[----:B0-----:R-:W-:Y:S01]  /*0320*/  IMAD.WIDE R8, R7, 0x4, R12 ;  /* 0x0000000407087825 */ /* 0x001fe200078e020c */
[----:B------:R3:W-:Y:S01]  /*0330*/  STG.E desc[UR4][R10.64], R17 ;  /* 0x000000110a007986 */ /* 0x0007e2000c101904 */
[----:B------:R-:W-:Y:S02]  /*0340*/  IADD3 R7, PT, PT, R0, R7, RZ ;  /* 0x0000000700077210 */ /* 0x000fe40007ffe0ff */
[----:B------:R-:W-:Y:S01]  /*0350*/  VIADD R6, R6, 0x1 ;  /* 0x0000000106067836 */ /* 0x000fe20000000000 */
[----:B------:R3:W-:Y:S04]  /*0360*/  STG.E desc[UR4][R8.64], R19 ;  /* 0x0000001308007986 */ /* 0x0007e8000c101904 */
[----:B------:R-:W-:-:S13]  /*0370*/  ISETP.NE.AND P0, PT, R6, RZ, PT ;  /* 0x000000ff0600720c */ /* 0x000fda0003f05270 */
[----:B---3--:R-:W-:Y:S05]  /*0380*/  @P0 BRA `(.L_x_7) ;  /* 0xfffffffc00e00947 */ /* 0x008fea000383ffff */
.L_x_6:
[----:B------:R-:W-:Y:S05]  /*0390*/  BSYNC.RECONVERGENT B0 ;  /* 0x0000000000007941 */ /* 0x000fea0003800200 */
.L_x_5:
[----:B------:R-:W-:Y:S05]  /*03a0*/  @!P1 EXIT ;  /* 0x000000000000994d */ /* 0x000fea0003800000 */
.L_x_8:
[----:B0-2---:R-:W-:Y:S01]  /*03b0*/  IMAD.WIDE R20, R7, 0x4, R4 ;  /* 0x0000000407147825 */ /* 0x005fe200078e0204 */
[----:B------:R-:W-:-:S03]  /*03c0*/  MOV R27, 0x3f800000 ;  /* 0x3f800000001b7802 */ /* 0x000fc60000000f00 */
[----:B------:R-:W-:Y:S01]  /*03d0*/  IMAD.WIDE R22, R7, 0x4, R2 ;  /* 0x0000000407167825 */ /* 0x000fe200078e0202 */
[----:B------:R-:W-:-:S03]  /*03e0*/  LEA R7, R0, R7, 0x2 ;  /* 0x0000000700077211 */ /* 0x000fc600078e10ff */
[----:B------:R-:W-:Y:S01]  /*03f0*/  IMAD.WIDE R8, R0, 0x4, R20 ;  /* 0x0000000400087825 */ /* 0x000fe200078e0214 */
[----:B------:R-:W-:-:S03]  /*0400*/  ISETP.GE.AND P0, PT, R7, UR6, PT ;  /* 0x0000000607007c0c */ /* 0x000fc6000bf06270 */
[----:B------:R-:W-:-:S04]  /*0410*/  IMAD.WIDE R10, R0, 0x4, R22 ;  /* 0x00000004000a7825 */ /* 0x000fc800078e0216 */
[----:B------:R-:W-:Y:S02]  /*0420*/  IMAD.MOV.U32 R25, RZ, RZ, 0x40000000 ;  /* 0x40000000ff197424 */ /* 0x000fe400078e00ff */
[----:B------:R-:W-:-:S03]  /*0430*/  IMAD.WIDE R12, R0, 0x4, R8 ;  /* 0x00000004000c7825 */ /* 0x000fc600078e0208 */
[----:B------:R0:W-:Y:S01]  /*0440*/  STG.E desc[UR4][R20.64], R25 ;  /* 0x0000001914007986 */ /* 0x0001e2000c101904 */
[----:B------:R-:W-:-:S03]  /*0450*/  IMAD.WIDE R14, R0, 0x4, R10 ;  /* 0x00000004000e7825 */ /* 0x000fc600078e020a */
[----:B------:R0:W-:Y:S01]  /*0460*/  STG.E desc[UR4][R22.64], R27 ;  /* 0x0000001b16007986 */ /* 0x0001e2000c101904 */
[----:B------:R-:W-:-:S03]  /*0470*/  IMAD.WIDE R16, R0, 0x4, R12 ;  /* 0x0000000400107825 */ /* 0x000fc600078e020c */
[----:B------:R0:W-:Y:S01]  /*0480*/  STG.E desc[UR4][R8.64], R25 ;  /* 0x0000001908007986 */ /* 0x0001e2000c101904 */
[----:B------:R-:W-:-:S03]  /*0490*/  IMAD.WIDE R18, R0, 0x4, R14 ;  /* 0x0000000400127825 */ /* 0x000fc600078e020e */
[----:B------:R0:W-:Y:S04]  /*04a0*/  STG.E desc[UR4][R10.64], R27 ;  /* 0x0000001b0a007986 */ /* 0x0001e8000c101904 */
[----:B------:R0:W-:Y:S04]  /*04b0*/  STG.E desc[UR4][R12.64], R25 ;  /* 0x000000190c007986 */ /* 0x0001e8000c101904 */
[----:B------:R0:W-:Y:S04]  /*04c0*/  STG.E desc[UR4][R14.64], R27 ;  /* 0x0000001b0e007986 */ /* 0x0001e8000c101904 */
[----:B------:R0:W-:Y:S04]  /*04d0*/  STG.E desc[UR4][R16.64], R25 ;  /* 0x0000001910007986 */ /* 0x0001e8000c101904 */
[----:B------:R0:W-:Y:S01]  /*04e0*/  STG.E desc[UR4][R18.64], R27 ;  /* 0x0000001b12007986 */ /* 0x0001e2000c101904 */
[----:B------:R-:W-:Y:S05]  /*04f0*/  @!P0 BRA `(.L_x_8) ;  /* 0xfffffffc00ac8947 */ /* 0x000fea000383ffff */
[----:B------:R-:W-:Y:S05]  /*0500*/  EXIT ;  /* 0x000000000000794d */ /* 0x000fea0003800000 */
.L_x_9:
        /* <DEDUP_REMOVED lines=15> */
.L_x_11:


//--------------------- .nv.shared.reserved.0     --------------------------
	.section	.nv.shared.reserved.0,"aw",@nobits
	.weak		__nv_reservedSMEM_offset_0_alias
	.size		__nv_reservedSMEM_offset_0_alias, 0, 64
	.other		__nv_reservedSMEM_offset_0_alias,@"STO_CUDA_RESERVED_SHARED STV_DEFAULT"
__nv_reservedSMEM_offset_0_alias:
	.zero		0
	.zero		64


//--------------------- .nv.constant0._Z3addiPfS_ --------------------------
	.section	.nv.constant0._Z3addiPfS_,"a",@progbits
	.sectionflags	@""
	.align	4
.nv.constant0._Z3addiPfS_:
	.zero		920


//--------------------- .nv.constant0._Z10initialiseiPfS_ --------------------------
	.section	.nv.constant0._Z10initialiseiPfS_,"a",@progbits
	.sectionflags	@""
	.align	4
.nv.constant0._Z10initialiseiPfS_:
	.zero		920


//--------------------- SYMBOLS --------------------------

	.type		.nv.reservedSmem.offset0,@object
	.size		.nv.reservedSmem.offset0,0x4
